	.headerflags	@"EF_CUDA_TEXMODE_UNIFIED EF_CUDA_64BIT_ADDRESS EF_CUDA_ACCELERATORS EF_CUDA_SM90 EF_CUDA_VIRTUAL_SM(EF_CUDA_SM90)"
	.elftype	@"ET_EXEC"


//--------------------- .nv.info                  --------------------------
	.section	.nv.info,"",@"SHT_CUDA_INFO"
	.align	4


	//----- nvinfo : EIATTR_REGCOUNT
	.align		4
        /*0000*/ 	.byte	0x04, 0x2f
        /*0002*/ 	.short	(.L_1 - .L_0)
	.align		4
.L_0:
        /*0004*/ 	.word	index@(triton_poi_fused_mul_sigmoid_39)
        /*0008*/ 	.word	0x0000000f


	//----- nvinfo : EIATTR_MIN_STACK_SIZE
	.align		4
.L_1:
        /*000c*/ 	.byte	0x04, 0x12
        /*000e*/ 	.short	(.L_3 - .L_2)
	.align		4
.L_2:
        /*0010*/ 	.word	index@(triton_poi_fused_mul_sigmoid_39)
        /*0014*/ 	.word	0x00000000


	//----- nvinfo : EIATTR_FRAME_SIZE
	.align		4
.L_3:
        /*0018*/ 	.byte	0x04, 0x11
        /*001a*/ 	.short	(.L_5 - .L_4)
	.align		4
.L_4:
        /*001c*/ 	.word	index@(triton_poi_fused_mul_sigmoid_39)
        /*0020*/ 	.word	0x00000000


	//----- nvinfo : EIATTR_MIN_STACK_SIZE
	.align		4
.L_5:
        /*0024*/ 	.byte	0x04, 0x12
        /*0026*/ 	.short	(.L_7 - .L_6)
	.align		4
.L_6:
        /*0028*/ 	.word	index@(triton_poi_fused_mul_sigmoid_39)
        /*002c*/ 	.word	0x00000000
.L_7:


//--------------------- .nv.info.triton_poi_fused_mul_sigmoid_39 --------------------------
	.section	.nv.info.triton_poi_fused_mul_sigmoid_39,"",@"SHT_CUDA_INFO"
	.sectionflags	@""
	.align	4


	//----- nvinfo : EIATTR_CUDA_API_VERSION
	.align		4
        /*0000*/ 	.byte	0x04, 0x37
        /*0002*/ 	.short	(.L_9 - .L_8)
.L_8:
        /*0004*/ 	.word	0x0000007c


	//----- nvinfo : EIATTR_KPARAM_INFO
	.align		4
.L_9:
        /*0008*/ 	.byte	0x04, 0x17
        /*000a*/ 	.short	(.L_11 - .L_10)
.L_10:
        /*000c*/ 	.word	0x00000000
        /*0010*/ 	.short	0x0002
        /*0012*/ 	.short	0x0010
        /*0014*/ 	.byte	0x00, 0xf0, 0x11, 0x00


	//----- nvinfo : EIATTR_KPARAM_INFO
	.align		4
.L_11:
        /*0018*/ 	.byte	0x04, 0x17
        /*001a*/ 	.short	(.L_13 - .L_12)
.L_12:
        /*001c*/ 	.word	0x00000000
        /*0020*/ 	.short	0x0001
        /*0022*/ 	.short	0x0008
        /*0024*/ 	.byte	0x00, 0xf4, 0x21, 0x00


	//----- nvinfo : EIATTR_KPARAM_INFO
	.align		4
.L_13:
        /*0028*/ 	.byte	0x04, 0x17
        /*002a*/ 	.short	(.L_15 - .L_14)
.L_14:
        /*002c*/ 	.word	0x00000000
        /*0030*/ 	.short	0x0000
        /*0032*/ 	.short	0x0000
        /*0034*/ 	.byte	0x00, 0xf4, 0x21, 0x00


	//----- nvinfo : EIATTR_SPARSE_MMA_MASK
	.align		4
.L_15:
        /*0038*/ 	.byte	0x03, 0x50
        /*003a*/ 	.short	0x0000


	//----- nvinfo : EIATTR_MAXREG_COUNT
	.align		4
        /*003c*/ 	.byte	0x03, 0x1b
        /*003e*/ 	.short	0x00ff


	//----- nvinfo : EIATTR_EXIT_INSTR_OFFSETS
	.align		4
        /*0040*/ 	.byte	0x04, 0x1c
        /*0042*/ 	.short	(.L_17 - .L_16)


	//   ....[0]....
.L_16:
        /*0044*/ 	.word	0x00000490


	//----- nvinfo : EIATTR_REQNTID
	.align		4
.L_17:
        /*0048*/ 	.byte	0x04, 0x10
        /*004a*/ 	.short	(.L_19 - .L_18)
.L_18:
        /*004c*/ 	.word	0x00000100
        /*0050*/ 	.word	0x00000001
        /*0054*/ 	.word	0x00000001


	//----- nvinfo : EIATTR_CBANK_PARAM_SIZE
	.align		4
.L_19:
        /*0058*/ 	.byte	0x03, 0x19
        /*005a*/ 	.short	0x0014


	//----- nvinfo : EIATTR_PARAM_CBANK
	.align		4
        /*005c*/ 	.byte	0x04, 0x0a
        /*005e*/ 	.short	(.L_21 - .L_20)
	.align		4
.L_20:
        /*0060*/ 	.word	index@(.nv.constant0.triton_poi_fused_mul_sigmoid_39)
        /*0064*/ 	.short	0x0210
        /*0066*/ 	.short	0x0014


	//----- nvinfo : EIATTR_SW_WAR
	.align		4
.L_21:
        /*0068*/ 	.byte	0x04, 0x36
        /*006a*/ 	.short	(.L_23 - .L_22)
.L_22:
        /*006c*/ 	.word	0x00000008
.L_23:


//--------------------- .nv.callgraph             --------------------------
	.section	.nv.callgraph,"",@"SHT_CUDA_CALLGRAPH"
	.align	4
	.sectionentsize	8
	.align		4
        /*0000*/ 	.word	0x00000000
	.align		4
        /*0004*/ 	.word	0xffffffff
	.align		4
        /*0008*/ 	.word	0x00000000
	.align		4
        /*000c*/ 	.word	0xfffffffe
	.align		4
        /*0010*/ 	.word	0x00000000
	.align		4
        /*0014*/ 	.word	0xfffffffd
	.align		4
        /*0018*/ 	.word	0x00000000
	.align		4
        /*001c*/ 	.word	0xfffffffc


//--------------------- .text.triton_poi_fused_mul_sigmoid_39 --------------------------
	.section	.text.triton_poi_fused_mul_sigmoid_39,"ax",@progbits
	.align	128
        .global         triton_poi_fused_mul_sigmoid_39
        .type           triton_poi_fused_mul_sigmoid_39,@function
        .size           triton_poi_fused_mul_sigmoid_39,(.L_x_1 - triton_poi_fused_mul_sigmoid_39)
        .other          triton_poi_fused_mul_sigmoid_39,@"STO_CUDA_ENTRY STV_DEFAULT"
triton_poi_fused_mul_sigmoid_39:
.text.triton_poi_fused_mul_sigmoid_39:
[----:B------:R-:W-:Y:S01]  /*0000*/  LDC R1, c[0x0][0x28] ;  /* 0x00000a00ff017b82 */ /* 0x000fe20000000800 */
[----:B------:R-:W1:Y:S07]  /*0010*/  S2R R0, SR_TID.X ;  /* 0x0000000000007919 */ /* 0x000e6e0000002100 */
[----:B------:R-:W2:Y:S01]  /*0020*/  LDC.64 R2, c[0x0][0x210] ;  /* 0x00008400ff027b82 */ /* 0x000ea20000000a00 */
[----:B------:R-:W-:Y:S01]  /*0030*/  ULDC.64 UR4, c[0x0][0x208] ;  /* 0x0000820000047ab9 */ /* 0x000fe20000000a00 */
[----:B------:R-:W3:Y:S06]  /*0040*/  S2R R9, SR_CTAID.X ;  /* 0x0000000000097919 */ /* 0x000eec0000002500 */
[----:B------:R-:W4:Y:S01]  /*0050*/  LDC.64 R6, c[0x0][0x218] ;  /* 0x00008600ff067b82 */ /* 0x000f220000000a00 */
[----:B-1----:R-:W-:-:S04]  /*0060*/  SHF.L.U32 R0, R0, 0x1, RZ ;  /* 0x0000000100007819 */ /* 0x002fc800000006ff */
[----:B------:R-:W-:-:S04]  /*0070*/  LOP3.LUT R0, R0, 0x1fe, RZ, 0xc0, !PT ;  /* 0x000001fe00007812 */ /* 0x000fc800078ec0ff */
[----:B---3--:R-:W-:-:S05]  /*0080*/  LEA R9, R9, R0, 0x9 ;  /* 0x0000000009097211 */ /* 0x008fca00078e48ff */
[----:B------:R-:W-:-:S04]  /*0090*/  IMAD.HI R0, R9, 0x30c30c31, RZ ;  /* 0x30c30c3109007827 */ /* 0x000fc800078e02ff */
[----:B--2---:R-:W-:Y:S01]  /*00a0*/  IMAD.WIDE R2, R9, 0x4, R2 ;  /* 0x0000000409027825 */ /* 0x004fe200078e0202 */
[----:B------:R-:W-:-:S04]  /*00b0*/  SHF.R.U32.HI R11, RZ, 0x1f, R0 ;  /* 0x0000001fff0b7819 */ /* 0x000fc80000011600 */
[CC--:B------:R-:W-:Y:S01]  /*00c0*/  LEA.HI.SX32 R8, R0.reuse, R11.reuse, 0x18 ;  /* 0x0000000b00087211 */ /* 0x0c0fe200078fc2ff */
[----:B------:R-:W2:Y:S01]  /*00d0*/  LDG.E.64 R4, desc[UR4][R2.64] ;  /* 0x0000000402047981 */ /* 0x000ea2000c1e1b00 */
[----:B------:R-:W-:-:S03]  /*00e0*/  LEA.HI.SX32 R11, R0, R11, 0x14 ;  /* 0x0000000b000b7211 */ /* 0x000fc600078fa2ff */
[----:B------:R-:W-:-:S04]  /*00f0*/  IMAD R8, R8, -0x540, R9 ;  /* 0xfffffac008087824 */ /* 0x000fc800078e0209 */
[----:B------:R-:W-:-:S04]  /*0100*/  IMAD R11, R11, 0x540, R8 ;  /* 0x000005400b0b7824 */ /* 0x000fc800078e0208 */
[----:B----4-:R-:W-:-:S06]  /*0110*/  IMAD.WIDE R6, R11, 0x4, R6 ;  /* 0x000000040b067825 */ /* 0x010fcc00078e0206 */
[----:B------:R-:W3:Y:S01]  /*0120*/  LDG.E.EL.64 R6, desc[UR4][R6.64] ;  /* 0x0000000406067981 */ /* 0x000ee2000c2e1b00 */
[----:B--2---:R-:W-:-:S04]  /*0130*/  FADD R0, RZ, -R4 ;  /* 0x80000004ff007221 */ /* 0x004fc80000000000 */
[----:B------:R-:W-:Y:S01]  /*0140*/  FMUL R8, R0, 1.4426950216293334961 ;  /* 0x3fb8aa3b00087820 */ /* 0x000fe20000400000 */
[----:B------:R-:W-:-:S04]  /*0150*/  FADD R0, RZ, -R5 ;  /* 0x80000005ff007221 */ /* 0x000fc80000000000 */
[----:B------:R-:W-:Y:S01]  /*0160*/  FMUL R9, R0, 1.4426950216293334961 ;  /* 0x3fb8aa3b00097820 */ /* 0x000fe20000400000 */
[----:B------:R-:W-:-:S04]  /*0170*/  FSETP.GEU.AND P0, PT, R8, -126, PT ;  /* 0xc2fc00000800780b */ /* 0x000fc80003f0e000 */
[----:B------:R-:W-:Y:S01]  /*0180*/  FSETP.GEU.AND P3, PT, R9, -126, PT ;  /* 0xc2fc00000900780b */ /* 0x000fe20003f6e000 */
[----:B---3--:R-:W-:Y:S01]  /*0190*/  FADD R0, RZ, -R6 ;  /* 0x80000006ff007221 */ /* 0x008fe20000000000 */
[----:B------:R-:W-:-:S03]  /*01a0*/  FADD R10, RZ, -R7 ;  /* 0x80000007ff0a7221 */ /* 0x000fc60000000000 */
[----:B------:R-:W-:Y:S01]  /*01b0*/  FMUL R11, R0, 1.4426950216293334961 ;  /* 0x3fb8aa3b000b7820 */ /* 0x000fe20000400000 */
[----:B------:R-:W-:-:S03]  /*01c0*/  FMUL R10, R10, 1.4426950216293334961 ;  /* 0x3fb8aa3b0a0a7820 */ /* 0x000fc60000400000 */
[----:B------:R-:W-:Y:S01]  /*01d0*/  @!P0 FMUL R8, R8, 0.5 ;  /* 0x3f00000008088820 */ /* 0x000fe20000400000 */
[----:B------:R-:W-:-:S03]  /*01e0*/  FSETP.GEU.AND P1, PT, R11, -126, PT ;  /* 0xc2fc00000b00780b */ /* 0x000fc60003f2e000 */
[----:B------:R-:W-:Y:S01]  /*01f0*/  @!P3 FMUL R9, R9, 0.5 ;  /* 0x3f0000000909b820 */ /* 0x000fe20000400000 */
[----:B------:R-:W-:Y:S01]  /*0200*/  FSETP.GEU.AND P2, PT, R10, -126, PT ;  /* 0xc2fc00000a00780b */ /* 0x000fe20003f4e000 */
[----:B------:R-:W1:Y:S08]  /*0210*/  MUFU.EX2 R0, R8 ;  /* 0x0000000800007308 */ /* 0x000e700000000800 */
[----:B------:R-:W2:Y:S01]  /*0220*/  MUFU.EX2 R6, R9 ;  /* 0x0000000900067308 */ /* 0x000ea20000000800 */
[----:B------:R-:W-:-:S03]  /*0230*/  @!P1 FMUL R11, R11, 0.5 ;  /* 0x3f0000000b0b9820 */ /* 0x000fc60000400000 */
[----:B------:R-:W-:Y:S01]  /*0240*/  @!P2 FMUL R10, R10, 0.5 ;  /* 0x3f0000000a0aa820 */ /* 0x000fe20000400000 */
[----:B-1----:R-:W-:-:S03]  /*0250*/  @!P0 FMUL R0, R0, R0 ;  /* 0x0000000000008220 */ /* 0x002fc60000400000 */
[----:B------:R1:W3:Y:S01]  /*0260*/  MUFU.EX2 R7, R11 ;  /* 0x0000000b00077308 */ /* 0x0002e20000000800 */
[----:B------:R-:W-:Y:S01]  /*0270*/  FADD R0, R0, 1 ;  /* 0x3f80000000007421 */ /* 0x000fe20000000000 */
[----:B--2---:R-:W-:-:S06]  /*0280*/  @!P3 FMUL R6, R6, R6 ;  /* 0x000000060606b220 */ /* 0x004fcc0000400000 */
[----:B------:R-:W2:Y:S01]  /*0290*/  MUFU.EX2 R12, R10 ;  /* 0x0000000a000c7308 */ /* 0x000ea20000000800 */
[----:B------:R-:W-:Y:S01]  /*02a0*/  FSETP.GT.AND P0, PT, R0, 8.50705917302346158658e+37, PT ;  /* 0x7e8000000000780b */ /* 0x000fe20003f04000 */
[----:B-1----:R-:W-:Y:S01]  /*02b0*/  HFMA2.MMA R11, -RZ, RZ, 1.625, 0 ;  /* 0x3e800000ff0b7435 */ /* 0x002fe200000001ff */
[----:B------:R-:W-:Y:S01]  /*02c0*/  FADD R6, R6, 1 ;  /* 0x3f80000006067421 */ /* 0x000fe20000000000 */
[----:B---3--:R-:W-:-:S04]  /*02d0*/  @!P1 FMUL R7, R7, R7 ;  /* 0x0000000707079220 */ /* 0x008fc80000400000 */
[----:B------:R-:W-:Y:S01]  /*02e0*/  FSETP.GT.AND P1, PT, R6, 8.50705917302346158658e+37, PT ;  /* 0x7e8000000600780b */ /* 0x000fe20003f24000 */
[----:B------:R-:W-:-:S03]  /*02f0*/  FADD R8, R7, 1 ;  /* 0x3f80000007087421 */ /* 0x000fc60000000000 */
[C---:B------:R-:W-:Y:S02]  /*0300*/  FSEL R7, R11.reuse, 1, P0 ;  /* 0x3f8000000b077808 */ /* 0x040fe40000000000 */
[----:B------:R-:W-:Y:S01]  /*0310*/  @P0 FMUL R0, R0, 0.25 ;  /* 0x3e80000000000820 */ /* 0x000fe20000400000 */
[----:B--2---:R-:W-:Y:S01]  /*0320*/  @!P2 FMUL R12, R12, R12 ;  /* 0x0000000c0c0ca220 */ /* 0x004fe20000400000 */
[----:B------:R-:W-:Y:S02]  /*0330*/  FSETP.GT.AND P2, PT, R8, 8.50705917302346158658e+37, PT ;  /* 0x7e8000000800780b */ /* 0x000fe40003f44000 */
[----:B------:R-:W-:Y:S01]  /*0340*/  FSEL R9, R11, 1, P1 ;  /* 0x3f8000000b097808 */ /* 0x000fe20000800000 */
[----:B------:R-:W-:Y:S01]  /*0350*/  FADD R12, R12, 1 ;  /* 0x3f8000000c0c7421 */ /* 0x000fe20000000000 */
[----:B------:R-:W1:Y:S01]  /*0360*/  MUFU.RCP R0, R0 ;  /* 0x0000000000007308 */ /* 0x000e620000001000 */
[----:B------:R-:W-:-:S03]  /*0370*/  @P1 FMUL R6, R6, 0.25 ;  /* 0x3e80000006061820 */ /* 0x000fc60000400000 */
[----:B------:R-:W-:-:S04]  /*0380*/  FSETP.GT.AND P3, PT, R12, 8.50705917302346158658e+37, PT ;  /* 0x7e8000000c00780b */ /* 0x000fc80003f64000 */
[----:B------:R-:W2:Y:S01]  /*0390*/  MUFU.RCP R6, R6 ;  /* 0x0000000600067308 */ /* 0x000ea20000001000 */
[----:B------:R-:W-:Y:S01]  /*03a0*/  @P2 FMUL R8, R8, 0.25 ;  /* 0x3e80000008082820 */ /* 0x000fe20000400000 */
[----:B-1----:R-:W-:-:S06]  /*03b0*/  FMUL R7, R0, R7 ;  /* 0x0000000700077220 */ /* 0x002fcc0000400000 */
[----:B------:R-:W1:Y:S01]  /*03c0*/  MUFU.RCP R8, R8 ;  /* 0x0000000800087308 */ /* 0x000e620000001000 */
[----:B------:R-:W-:Y:S01]  /*03d0*/  @P3 FMUL R12, R12, 0.25 ;  /* 0x3e8000000c0c3820 */ /* 0x000fe20000400000 */
[----:B------:R-:W-:Y:S01]  /*03e0*/  FMUL R7, R4, R7 ;  /* 0x0000000704077220 */ /* 0x000fe20000400000 */
[----:B--2---:R-:W-:-:S05]  /*03f0*/  FMUL R0, R6, R9 ;  /* 0x0000000906007220 */ /* 0x004fca0000400000 */
[----:B------:R-:W2:Y:S01]  /*0400*/  MUFU.RCP R12, R12 ;  /* 0x0000000c000c7308 */ /* 0x000ea20000001000 */
[C---:B------:R-:W-:Y:S02]  /*0410*/  FSEL R9, R11.reuse, 1, P2 ;  /* 0x3f8000000b097808 */ /* 0x040fe40001000000 */
[----:B------:R-:W-:Y:S01]  /*0420*/  FSEL R11, R11, 1, P3 ;  /* 0x3f8000000b0b7808 */ /* 0x000fe20001800000 */
[----:B------:R-:W-:Y:S02]  /*0430*/  FMUL R0, R5, R0 ;  /* 0x0000000005007220 */ /* 0x000fe40000400000 */
[----:B-1----:R-:W-:-:S04]  /*0440*/  FMUL R8, R8, R9 ;  /* 0x0000000908087220 */ /* 0x002fc80000400000 */
[----:B------:R-:W-:Y:S01]  /*0450*/  FMUL R8, R7, R8 ;  /* 0x0000000807087220 */ /* 0x000fe20000400000 */
[----:B--2---:R-:W-:-:S04]  /*0460*/  FMUL R11, R12, R11 ;  /* 0x0000000b0c0b7220 */ /* 0x004fc80000400000 */
[----:B------:R-:W-:-:S05]  /*0470*/  FMUL R9, R0, R11 ;  /* 0x0000000b00097220 */ /* 0x000fca0000400000 */
[----:B------:R-:W-:Y:S01]  /*0480*/  STG.E.64 desc[UR4][R2.64], R8 ;  /* 0x0000000802007986 */ /* 0x000fe2000c101b04 */
[----:B------:R-:W-:Y:S05]  /*0490*/  EXIT ;  /* 0x000000000000794d */ /* 0x000fea0003800000 */
.L_x_0:
[----:B------:R-:W-:-:S00]  /*04a0*/  BRA `(.L_x_0) ;  /* 0xfffffffc00fc7947 */ /* 0x000fc0000383ffff */
[----:B------:R-:W-:-:S00]  /*04b0*/  NOP ;  /* 0x0000000000007918 */ /* 0x000fc00000000000 */
        /* <DEDUP_REMOVED lines=12> */
.L_x_1:


//--------------------- .nv.constant0.triton_poi_fused_mul_sigmoid_39 --------------------------
	.section	.nv.constant0.triton_poi_fused_mul_sigmoid_39,"a",@progbits
	.sectionflags	@""
	.align	4
.nv.constant0.triton_poi_fused_mul_sigmoid_39:
	.zero		548
